//
// Generated by NVIDIA NVVM Compiler
//
// Compiler Build ID: CL-36424714
// Cuda compilation tools, release 13.0, V13.0.88
// Based on NVVM 20.0.0
//

.version 9.0
.target sm_100
.address_size 64

	// .globl	_Z10sortKernelPiS_
.global .align 4 .b8 precalc_xorwow_matrix[102400];
.global .align 4 .b8 precalc_xorwow_offset_matrix[102400];
.global .align 4 .b8 mrg32k3aM1[2304];
.global .align 4 .b8 mrg32k3aM2[2304];
.global .align 4 .b8 mrg32k3aM1SubSeq[2016];
.global .align 4 .b8 mrg32k3aM2SubSeq[2016];
.global .align 4 .b8 mrg32k3aM1Seq[2304];
.global .align 4 .b8 mrg32k3aM2Seq[2304];
.const .align 8 .b8 __cr_lgamma_table[72];
.global .align 1 .b8 _ZN34_INTERNAL_9ee02c91_4_k_cu_704196724cuda3std3__45__cpo5beginE[1];
.global .align 1 .b8 _ZN34_INTERNAL_9ee02c91_4_k_cu_704196724cuda3std3__45__cpo3endE[1];
.global .align 1 .b8 _ZN34_INTERNAL_9ee02c91_4_k_cu_704196724cuda3std3__45__cpo6cbeginE[1];
.global .align 1 .b8 _ZN34_INTERNAL_9ee02c91_4_k_cu_704196724cuda3std3__45__cpo4cendE[1];
.global .align 1 .b8 _ZN34_INTERNAL_9ee02c91_4_k_cu_704196724cuda3std3__45__cpo6rbeginE[1];
.global .align 1 .b8 _ZN34_INTERNAL_9ee02c91_4_k_cu_704196724cuda3std3__45__cpo4rendE[1];
.global .align 1 .b8 _ZN34_INTERNAL_9ee02c91_4_k_cu_704196724cuda3std3__45__cpo7crbeginE[1];
.global .align 1 .b8 _ZN34_INTERNAL_9ee02c91_4_k_cu_704196724cuda3std3__45__cpo5crendE[1];
.global .align 1 .b8 _ZN34_INTERNAL_9ee02c91_4_k_cu_704196724cuda3std3__436_GLOBAL__N__9ee02c91_4_k_cu_704196726ignoreE[1];
.global .align 1 .b8 _ZN34_INTERNAL_9ee02c91_4_k_cu_704196724cuda3std3__419piecewise_constructE[1];
.global .align 1 .b8 _ZN34_INTERNAL_9ee02c91_4_k_cu_704196724cuda3std3__48in_placeE[1];
.global .align 1 .b8 _ZN34_INTERNAL_9ee02c91_4_k_cu_704196724cuda3std3__420unreachable_sentinelE[1];
.global .align 1 .b8 _ZN34_INTERNAL_9ee02c91_4_k_cu_704196724cuda3std3__47nulloptE[1];
.global .align 1 .b8 _ZN34_INTERNAL_9ee02c91_4_k_cu_704196724cuda3std3__48unexpectE[1];
.global .align 1 .b8 _ZN34_INTERNAL_9ee02c91_4_k_cu_704196724cuda3std6ranges3__45__cpo4swapE[1];
.global .align 1 .b8 _ZN34_INTERNAL_9ee02c91_4_k_cu_704196724cuda3std6ranges3__45__cpo9iter_moveE[1];
.global .align 1 .b8 _ZN34_INTERNAL_9ee02c91_4_k_cu_704196724cuda3std6ranges3__45__cpo5beginE[1];
.global .align 1 .b8 _ZN34_INTERNAL_9ee02c91_4_k_cu_704196724cuda3std6ranges3__45__cpo3endE[1];
.global .align 1 .b8 _ZN34_INTERNAL_9ee02c91_4_k_cu_704196724cuda3std6ranges3__45__cpo6cbeginE[1];
.global .align 1 .b8 _ZN34_INTERNAL_9ee02c91_4_k_cu_704196724cuda3std6ranges3__45__cpo4cendE[1];
.global .align 1 .b8 _ZN34_INTERNAL_9ee02c91_4_k_cu_704196724cuda3std6ranges3__45__cpo7advanceE[1];
.global .align 1 .b8 _ZN34_INTERNAL_9ee02c91_4_k_cu_704196724cuda3std6ranges3__45__cpo9iter_swapE[1];
.global .align 1 .b8 _ZN34_INTERNAL_9ee02c91_4_k_cu_704196724cuda3std6ranges3__45__cpo4nextE[1];
.global .align 1 .b8 _ZN34_INTERNAL_9ee02c91_4_k_cu_704196724cuda3std6ranges3__45__cpo4prevE[1];
.global .align 1 .b8 _ZN34_INTERNAL_9ee02c91_4_k_cu_704196724cuda3std6ranges3__45__cpo4dataE[1];
.global .align 1 .b8 _ZN34_INTERNAL_9ee02c91_4_k_cu_704196724cuda3std6ranges3__45__cpo5cdataE[1];
.global .align 1 .b8 _ZN34_INTERNAL_9ee02c91_4_k_cu_704196724cuda3std6ranges3__45__cpo4sizeE[1];
.global .align 1 .b8 _ZN34_INTERNAL_9ee02c91_4_k_cu_704196724cuda3std6ranges3__45__cpo5ssizeE[1];
.global .align 1 .b8 _ZN34_INTERNAL_9ee02c91_4_k_cu_704196724cuda3std6ranges3__45__cpo8distanceE[1];
.global .align 1 .b8 _ZN34_INTERNAL_9ee02c91_4_k_cu_704196726thrust24THRUST_300001_SM_1000_NS8cuda_cub3parE[1];
.global .align 1 .b8 _ZN34_INTERNAL_9ee02c91_4_k_cu_704196726thrust24THRUST_300001_SM_1000_NS8cuda_cub10par_nosyncE[1];
.global .align 1 .b8 _ZN34_INTERNAL_9ee02c91_4_k_cu_704196726thrust24THRUST_300001_SM_1000_NS6system6detail10sequential3seqE[1];
.global .align 1 .b8 _ZN34_INTERNAL_9ee02c91_4_k_cu_704196726thrust24THRUST_300001_SM_1000_NS12placeholders2_1E[1];
.global .align 1 .b8 _ZN34_INTERNAL_9ee02c91_4_k_cu_704196726thrust24THRUST_300001_SM_1000_NS12placeholders2_2E[1];
.global .align 1 .b8 _ZN34_INTERNAL_9ee02c91_4_k_cu_704196726thrust24THRUST_300001_SM_1000_NS12placeholders2_3E[1];
.global .align 1 .b8 _ZN34_INTERNAL_9ee02c91_4_k_cu_704196726thrust24THRUST_300001_SM_1000_NS12placeholders2_4E[1];
.global .align 1 .b8 _ZN34_INTERNAL_9ee02c91_4_k_cu_704196726thrust24THRUST_300001_SM_1000_NS12placeholders2_5E[1];
.global .align 1 .b8 _ZN34_INTERNAL_9ee02c91_4_k_cu_704196726thrust24THRUST_300001_SM_1000_NS12placeholders2_6E[1];
.global .align 1 .b8 _ZN34_INTERNAL_9ee02c91_4_k_cu_704196726thrust24THRUST_300001_SM_1000_NS12placeholders2_7E[1];
.global .align 1 .b8 _ZN34_INTERNAL_9ee02c91_4_k_cu_704196726thrust24THRUST_300001_SM_1000_NS12placeholders2_8E[1];
.global .align 1 .b8 _ZN34_INTERNAL_9ee02c91_4_k_cu_704196726thrust24THRUST_300001_SM_1000_NS12placeholders2_9E[1];
.global .align 1 .b8 _ZN34_INTERNAL_9ee02c91_4_k_cu_704196726thrust24THRUST_300001_SM_1000_NS12placeholders3_10E[1];
.global .align 1 .b8 _ZN34_INTERNAL_9ee02c91_4_k_cu_704196726thrust24THRUST_300001_SM_1000_NS3seqE[1];

.visible .entry _Z10sortKernelPiS_(
	.param .u64 .ptr .align 1 _Z10sortKernelPiS__param_0,
	.param .u64 .ptr .align 1 _Z10sortKernelPiS__param_1
)
{
	.reg .pred 	%p<7>;
	.reg .b32 	%r<13>;
	.reg .b64 	%rd<11>;

	ld.param.u64 	%rd4, [_Z10sortKernelPiS__param_0];
	ld.param.u64 	%rd3, [_Z10sortKernelPiS__param_1];
	cvta.to.global.u64 	%rd1, %rd4;
	mov.u32 	%r1, %ctaid.x;
	setp.gt.u32 	%p1, %r1, 99999;
	@%p1 bra 	$L__BB0_7;
	cvta.to.global.u64 	%rd5, %rd3;
	mul.wide.u32 	%rd6, %r1, 4;
	add.s64 	%rd7, %rd5, %rd6;
	ld.global.u32 	%r2, [%rd7];
	ld.global.u32 	%r3, [%rd7+4];
	add.s32 	%r11, %r2, 1;
	setp.ge.s32 	%p2, %r11, %r3;
	@%p2 bra 	$L__BB0_7;
$L__BB0_2:
	setp.le.s32 	%p3, %r11, %r2;
	@%p3 bra 	$L__BB0_6;
	mul.wide.s32 	%rd8, %r11, 4;
	add.s64 	%rd9, %rd1, %rd8;
	ld.global.u32 	%r6, [%rd9];
	mov.u32 	%r12, %r11;
$L__BB0_4:
	mul.wide.s32 	%rd10, %r12, 4;
	add.s64 	%rd2, %rd1, %rd10;
	ld.global.u32 	%r8, [%rd2+-4];
	setp.le.s32 	%p4, %r8, %r6;
	@%p4 bra 	$L__BB0_6;
	add.s32 	%r12, %r12, -1;
	st.global.u32 	[%rd2], %r8;
	st.global.u32 	[%rd2+-4], %r6;
	setp.gt.s32 	%p5, %r12, %r2;
	@%p5 bra 	$L__BB0_4;
$L__BB0_6:
	add.s32 	%r11, %r11, 1;
	setp.ne.s32 	%p6, %r11, %r3;
	@%p6 bra 	$L__BB0_2;
$L__BB0_7:
	ret;

}
	// .globl	_ZN3cub18CUB_300001_SM_10006detail11EmptyKernelIvEEvv
.visible .entry _ZN3cub18CUB_300001_SM_10006detail11EmptyKernelIvEEvv()
{


	ret;

}
	// .globl	_ZN3cub18CUB_300001_SM_10006detail8for_each13static_kernelINS2_12policy_hub_t12policy_500_tEmN6thrust24THRUST_300001_SM_1000_NS8cuda_cub20__uninitialized_fill7functorINS7_10device_ptrIiEEiEEEEvT0_T1_
.visible .entry _ZN3cub18CUB_300001_SM_10006detail8for_each13static_kernelINS2_12policy_hub_t12policy_500_tEmN6thrust24THRUST_300001_SM_1000_NS8cuda_cub20__uninitialized_fill7functorINS7_10device_ptrIiEEiEEEEvT0_T1_(
	.param .u64 _ZN3cub18CUB_300001_SM_10006detail8for_each13static_kernelINS2_12policy_hub_t12policy_500_tEmN6thrust24THRUST_300001_SM_1000_NS8cuda_cub20__uninitialized_fill7functorINS7_10device_ptrIiEEiEEEEvT0_T1__param_0,
	.param .align 8 .b8 _ZN3cub18CUB_300001_SM_10006detail8for_each13static_kernelINS2_12policy_hub_t12policy_500_tEmN6thrust24THRUST_300001_SM_1000_NS8cuda_cub20__uninitialized_fill7functorINS7_10device_ptrIiEEiEEEEvT0_T1__param_1[16]
)
.maxntid 256
{
	.reg .pred 	%p<4>;
	.reg .b16 	%rs<5>;
	.reg .b32 	%r<12>;
	.reg .b64 	%rd<16>;

	ld.param.u32 	%r3, [_ZN3cub18CUB_300001_SM_10006detail8for_each13static_kernelINS2_12policy_hub_t12policy_500_tEmN6thrust24THRUST_300001_SM_1000_NS8cuda_cub20__uninitialized_fill7functorINS7_10device_ptrIiEEiEEEEvT0_T1__param_1+8];
	ld.param.u64 	%rd4, [_ZN3cub18CUB_300001_SM_10006detail8for_each13static_kernelINS2_12policy_hub_t12policy_500_tEmN6thrust24THRUST_300001_SM_1000_NS8cuda_cub20__uninitialized_fill7functorINS7_10device_ptrIiEEiEEEEvT0_T1__param_1];
	ld.param.u64 	%rd5, [_ZN3cub18CUB_300001_SM_10006detail8for_each13static_kernelINS2_12policy_hub_t12policy_500_tEmN6thrust24THRUST_300001_SM_1000_NS8cuda_cub20__uninitialized_fill7functorINS7_10device_ptrIiEEiEEEEvT0_T1__param_0];
	mov.u32 	%r9, %ctaid.x;
	mul.wide.u32 	%rd1, %r9, 512;
	sub.s64 	%rd2, %rd5, %rd1;
	setp.lt.u64 	%p1, %rd2, 512;
	@%p1 bra 	$L__BB2_2;
	mov.u32 	%r11, %tid.x;
	cvta.to.global.u64 	%rd11, %rd4;
	cvt.u64.u32 	%rd12, %r11;
	add.s64 	%rd13, %rd1, %rd12;
	shl.b64 	%rd14, %rd13, 2;
	add.s64 	%rd15, %rd11, %rd14;
	st.global.u32 	[%rd15], %r3;
	st.global.u32 	[%rd15+1024], %r3;
	bra.uni 	$L__BB2_6;
$L__BB2_2:
	cvta.to.global.u64 	%rd6, %rd4;
	mov.u32 	%r2, %tid.x;
	cvt.u64.u32 	%rd7, %r2;
	setp.le.u64 	%p2, %rd2, %rd7;
	add.s64 	%rd8, %rd1, %rd7;
	shl.b64 	%rd9, %rd8, 2;
	add.s64 	%rd3, %rd6, %rd9;
	@%p2 bra 	$L__BB2_4;
	st.global.u32 	[%rd3], %r3;
$L__BB2_4:
	add.s32 	%r10, %r2, 256;
	cvt.u64.u32 	%rd10, %r10;
	setp.le.u64 	%p3, %rd2, %rd10;
	@%p3 bra 	$L__BB2_6;
	st.global.u32 	[%rd3+1024], %r3;
$L__BB2_6:
	ret;

}


// ===== COMPILED SASS (sm_100) =====

	.target	sm_100

	.elftype	@"ET_EXEC"


//--------------------- .note.nv.tkinfo           --------------------------
	.section	.note.nv.tkinfo,"",@"SHT_NOTE"
	.sectionflags	@"SHF_NOTE_NV_TKINFO"
	.tkinfo
        /*0018*/ 	.word	0x00000002
        /*0030*/ 	.string	""
        /*0030*/ 	.string	"ptxas"
        /*0030*/ 	.string	"Cuda compilation tools, release 13.0, V13.0.88"
        /*0030*/ 	.string	"Build cuda_13.0.r13.0/compiler.36424714_0"
        /*0030*/ 	.string	"-arch sm_100 -m 64 "



//--------------------- .note.nv.cuinfo           --------------------------
	.section	.note.nv.cuinfo,"",@"SHT_NOTE"
	.sectionflags	@"SHF_NOTE_NV_CUINFO"
        /*0018*/ 	.short	0x0002
        /*001a*/ 	.short	0x0064
        /*001c*/ 	.short	0x0082
	.zero		2


//--------------------- .nv.info                  --------------------------
	.section	.nv.info,"",@"SHT_CUDA_INFO"
	.align	4


	//----- nvinfo : EIATTR_REGCOUNT
	.align		4
        /*0000*/ 	.byte	0x04, 0x2f
        /*0002*/ 	.short	(.L_53 - .L_52)
	.align		4
.L_52:
        /*0004*/ 	.word	index@(_Z10sortKernelPiS_)
        /*0008*/ 	.word	0x0000000e


	//----- nvinfo : EIATTR_FRAME_SIZE
	.align		4
.L_53:
        /*000c*/ 	.byte	0x04, 0x11
        /*000e*/ 	.short	(.L_55 - .L_54)
	.align		4
.L_54:
        /*0010*/ 	.word	index@(_Z10sortKernelPiS_)
        /*0014*/ 	.word	0x00000000


	//----- nvinfo : EIATTR_REGCOUNT
	.align		4
.L_55:
        /*0018*/ 	.byte	0x04, 0x2f
        /*001a*/ 	.short	(.L_57 - .L_56)
	.align		4
.L_56:
        /*001c*/ 	.word	index@(_ZN3cub18CUB_300001_SM_10006detail11EmptyKernelIvEEvv)
        /*0020*/ 	.word	0x00000004


	//----- nvinfo : EIATTR_FRAME_SIZE
	.align		4
.L_57:
        /*0024*/ 	.byte	0x04, 0x11
        /*0026*/ 	.short	(.L_59 - .L_58)
	.align		4
.L_58:
        /*0028*/ 	.word	index@(_ZN3cub18CUB_300001_SM_10006detail11EmptyKernelIvEEvv)
        /*002c*/ 	.word	0x00000000


	//----- nvinfo : EIATTR_REGCOUNT
	.align		4
.L_59:
        /*0030*/ 	.byte	0x04, 0x2f
        /*0032*/ 	.short	(.L_61 - .L_60)
	.align		4
.L_60:
        /*0034*/ 	.word	index@(_ZN3cub18CUB_300001_SM_10006detail8for_each13static_kernelINS2_12policy_hub_t12policy_500_tEmN6thrust24THRUST_300001_SM_1000_NS8cuda_cub20__uninitialized_fill7functorINS7_10device_ptrIiEEiEEEEvT0_T1_)
        /*0038*/ 	.word	0x00000008


	//----- nvinfo : EIATTR_FRAME_SIZE
	.align		4
.L_61:
        /*003c*/ 	.byte	0x04, 0x11
        /*003e*/ 	.short	(.L_63 - .L_62)
	.align		4
.L_62:
        /*0040*/ 	.word	index@(_ZN3cub18CUB_300001_SM_10006detail8for_each13static_kernelINS2_12policy_hub_t12policy_500_tEmN6thrust24THRUST_300001_SM_1000_NS8cuda_cub20__uninitialized_fill7functorINS7_10device_ptrIiEEiEEEEvT0_T1_)
        /*0044*/ 	.word	0x00000000


	//----- nvinfo : EIATTR_MIN_STACK_SIZE
	.align		4
.L_63:
        /*0048*/ 	.byte	0x04, 0x12
        /*004a*/ 	.short	(.L_65 - .L_64)
	.align		4
.L_64:
        /*004c*/ 	.word	index@(_ZN3cub18CUB_300001_SM_10006detail8for_each13static_kernelINS2_12policy_hub_t12policy_500_tEmN6thrust24THRUST_300001_SM_1000_NS8cuda_cub20__uninitialized_fill7functorINS7_10device_ptrIiEEiEEEEvT0_T1_)
        /*0050*/ 	.word	0x00000000


	//----- nvinfo : EIATTR_MIN_STACK_SIZE
	.align		4
.L_65:
        /*0054*/ 	.byte	0x04, 0x12
        /*0056*/ 	.short	(.L_67 - .L_66)
	.align		4
.L_66:
        /*0058*/ 	.word	index@(_ZN3cub18CUB_300001_SM_10006detail11EmptyKernelIvEEvv)
        /*005c*/ 	.word	0x00000000


	//----- nvinfo : EIATTR_MIN_STACK_SIZE
	.align		4
.L_67:
        /*0060*/ 	.byte	0x04, 0x12
        /*0062*/ 	.short	(.L_69 - .L_68)
	.align		4
.L_68:
        /*0064*/ 	.word	index@(_Z10sortKernelPiS_)
        /*0068*/ 	.word	0x00000000
.L_69:


//--------------------- .nv.compat                --------------------------
	.section	.nv.compat,"",@"SHT_CUDA_COMPAT_INFO"
	.align	4
        /*0000*/ 	.byte	0x02, 0x09, 0x00, 0x00, 0x02, 0x02, 0x01, 0x00, 0x02, 0x05, 0x05, 0x00, 0x03, 0x07, 0x01, 0x01
        /*0010*/ 	.byte	0x02, 0x03, 0x00, 0x00, 0x02, 0x06, 0x01, 0x00, 0x04, 0x0b, 0x08, 0x00, 0x09, 0x00, 0x00, 0x00
        /*0020*/ 	.byte	0x00, 0x00, 0x00, 0x00


//--------------------- .nv.info._ZN3cub18CUB_300001_SM_10006detail8for_each13static_kernelINS2_12policy_hub_t12policy_500_tEmN6thrust24THRUST_300001_SM_1000_NS8cuda_cub20__uninitialized_fill7functorINS7_10device_ptrIiEEiEEEEvT0_T1_ --------------------------
	.section	.nv.info._ZN3cub18CUB_300001_SM_10006detail8for_each13static_kernelINS2_12policy_hub_t12policy_500_tEmN6thrust24THRUST_300001_SM_1000_NS8cuda_cub20__uninitialized_fill7functorINS7_10device_ptrIiEEiEEEEvT0_T1_,"",@"SHT_CUDA_INFO"
	.sectionflags	@""
	.align	4


	//----- nvinfo : EIATTR_CUDA_API_VERSION
	.align		4
        /*0000*/ 	.byte	0x04, 0x37
        /*0002*/ 	.short	(.L_71 - .L_70)
.L_70:
        /*0004*/ 	.word	0x00000082


	//----- nvinfo : EIATTR_KPARAM_INFO
	.align		4
.L_71:
        /*0008*/ 	.byte	0x04, 0x17
        /*000a*/ 	.short	(.L_73 - .L_72)
.L_72:
        /*000c*/ 	.word	0x00000000
        /*0010*/ 	.short	0x0001
        /*0012*/ 	.short	0x0008
        /*0014*/ 	.byte	0x00, 0xf0, 0x41, 0x00


	//----- nvinfo : EIATTR_KPARAM_INFO
	.align		4
.L_73:
        /*0018*/ 	.byte	0x04, 0x17
        /*001a*/ 	.short	(.L_75 - .L_74)
.L_74:
        /*001c*/ 	.word	0x00000000
        /*0020*/ 	.short	0x0000
        /*0022*/ 	.short	0x0000
        /*0024*/ 	.byte	0x00, 0xf0, 0x21, 0x00


	//----- nvinfo : EIATTR_SPARSE_MMA_MASK
	.align		4
.L_75:
        /*0028*/ 	.byte	0x03, 0x50
        /*002a*/ 	.short	0x0000


	//----- nvinfo : EIATTR_MAXREG_COUNT
	.align		4
        /*002c*/ 	.byte	0x03, 0x1b
        /*002e*/ 	.short	0x00ff


	//----- nvinfo : EIATTR_MERCURY_ISA_VERSION
	.align		4
        /*0030*/ 	.byte	0x03, 0x5f
        /*0032*/ 	.short	0x0101


	//----- nvinfo : EIATTR_VRC_CTA_INIT_COUNT
	.align		4
        /*0034*/ 	.byte	0x02, 0x4a
	.zero		1
	.zero		1


	//----- nvinfo : EIATTR_EXIT_INSTR_OFFSETS
	.align		4
        /*0038*/ 	.byte	0x04, 0x1c
        /*003a*/ 	.short	(.L_77 - .L_76)


	//   ....[0]....
.L_76:
        /*003c*/ 	.word	0x00000130


	//   ....[1]....
        /*0040*/ 	.word	0x00000230


	//   ....[2]....
        /*0044*/ 	.word	0x00000260


	//----- nvinfo : EIATTR_MAX_THREADS
	.align		4
.L_77:
        /*0048*/ 	.byte	0x04, 0x05
        /*004a*/ 	.short	(.L_79 - .L_78)
.L_78:
        /*004c*/ 	.word	0x00000100
        /*0050*/ 	.word	0x00000001
        /*0054*/ 	.word	0x00000001


	//----- nvinfo : EIATTR_CBANK_PARAM_SIZE
	.align		4
.L_79:
        /*0058*/ 	.byte	0x03, 0x19
        /*005a*/ 	.short	0x0018


	//----- nvinfo : EIATTR_PARAM_CBANK
	.align		4
        /*005c*/ 	.byte	0x04, 0x0a
        /*005e*/ 	.short	(.L_81 - .L_80)
	.align		4
.L_80:
        /*0060*/ 	.word	index@(.nv.constant0._ZN3cub18CUB_300001_SM_10006detail8for_each13static_kernelINS2_12policy_hub_t12policy_500_tEmN6thrust24THRUST_300001_SM_1000_NS8cuda_cub20__uninitialized_fill7functorINS7_10device_ptrIiEEiEEEEvT0_T1_)
        /*0064*/ 	.short	0x0380
        /*0066*/ 	.short	0x0018


	//----- nvinfo : EIATTR_SW_WAR
	.align		4
.L_81:
        /*0068*/ 	.byte	0x04, 0x36
        /*006a*/ 	.short	(.L_83 - .L_82)
.L_82:
        /*006c*/ 	.word	0x00000008
.L_83:


//--------------------- .nv.info._ZN3cub18CUB_300001_SM_10006detail11EmptyKernelIvEEvv --------------------------
	.section	.nv.info._ZN3cub18CUB_300001_SM_10006detail11EmptyKernelIvEEvv,"",@"SHT_CUDA_INFO"
	.sectionflags	@""
	.align	4


	//----- nvinfo : EIATTR_CUDA_API_VERSION
	.align		4
        /*0000*/ 	.byte	0x04, 0x37
        /*0002*/ 	.short	(.L_85 - .L_84)
.L_84:
        /*0004*/ 	.word	0x00000082


	//----- nvinfo : EIATTR_SPARSE_MMA_MASK
	.align		4
.L_85:
        /*0008*/ 	.byte	0x03, 0x50
        /*000a*/ 	.short	0x0000


	//----- nvinfo : EIATTR_MAXREG_COUNT
	.align		4
        /*000c*/ 	.byte	0x03, 0x1b
        /*000e*/ 	.short	0x00ff


	//----- nvinfo : EIATTR_MERCURY_ISA_VERSION
	.align		4
        /*0010*/ 	.byte	0x03, 0x5f
        /*0012*/ 	.short	0x0101


	//----- nvinfo : EIATTR_VRC_CTA_INIT_COUNT
	.align		4
        /*0014*/ 	.byte	0x02, 0x4a
	.zero		1
	.zero		1


	//----- nvinfo : EIATTR_EXIT_INSTR_OFFSETS
	.align		4
        /*0018*/ 	.byte	0x04, 0x1c
        /*001a*/ 	.short	(.L_87 - .L_86)


	//   ....[0]....
.L_86:
        /*001c*/ 	.word	0x00000010


	//----- nvinfo : EIATTR_SW_WAR
	.align		4
.L_87:
        /*0020*/ 	.byte	0x04, 0x36
        /*0022*/ 	.short	(.L_89 - .L_88)
.L_88:
        /*0024*/ 	.word	0x00000008
.L_89:


//--------------------- .nv.info._Z10sortKernelPiS_ --------------------------
	.section	.nv.info._Z10sortKernelPiS_,"",@"SHT_CUDA_INFO"
	.sectionflags	@""
	.align	4


	//----- nvinfo : EIATTR_CUDA_API_VERSION
	.align		4
        /*0000*/ 	.byte	0x04, 0x37
        /*0002*/ 	.short	(.L_91 - .L_90)
.L_90:
        /*0004*/ 	.word	0x00000082


	//----- nvinfo : EIATTR_KPARAM_INFO
	.align		4
.L_91:
        /*0008*/ 	.byte	0x04, 0x17
        /*000a*/ 	.short	(.L_93 - .L_92)
.L_92:
        /*000c*/ 	.word	0x00000000
        /*0010*/ 	.short	0x0001
        /*0012*/ 	.short	0x0008
        /*0014*/ 	.byte	0x00, 0xf5, 0x21, 0x00


	//----- nvinfo : EIATTR_KPARAM_INFO
	.align		4
.L_93:
        /*0018*/ 	.byte	0x04, 0x17
        /*001a*/ 	.short	(.L_95 - .L_94)
.L_94:
        /*001c*/ 	.word	0x00000000
        /*0020*/ 	.short	0x0000
        /*0022*/ 	.short	0x0000
        /*0024*/ 	.byte	0x00, 0xf5, 0x21, 0x00


	//----- nvinfo : EIATTR_SPARSE_MMA_MASK
	.align		4
.L_95:
        /*0028*/ 	.byte	0x03, 0x50
        /*002a*/ 	.short	0x0000


	//----- nvinfo : EIATTR_MAXREG_COUNT
	.align		4
        /*002c*/ 	.byte	0x03, 0x1b
        /*002e*/ 	.short	0x00ff


	//----- nvinfo : EIATTR_MERCURY_ISA_VERSION
	.align		4
        /*0030*/ 	.byte	0x03, 0x5f
        /*0032*/ 	.short	0x0101


	//----- nvinfo : EIATTR_VRC_CTA_INIT_COUNT
	.align		4
        /*0034*/ 	.byte	0x02, 0x4a
	.zero		1
	.zero		1


	//----- nvinfo : EIATTR_EXIT_INSTR_OFFSETS
	.align		4
        /*0038*/ 	.byte	0x04, 0x1c
        /*003a*/ 	.short	(.L_97 - .L_96)


	//   ....[0]....
.L_96:
        /*003c*/ 	.word	0x00000030


	//   ....[1]....
        /*0040*/ 	.word	0x000000b0


	//   ....[2]....
        /*0044*/ 	.word	0x00000200


	//----- nvinfo : EIATTR_CBANK_PARAM_SIZE
	.align		4
.L_97:
        /*0048*/ 	.byte	0x03, 0x19
        /*004a*/ 	.short	0x0010


	//----- nvinfo : EIATTR_PARAM_CBANK
	.align		4
        /*004c*/ 	.byte	0x04, 0x0a
        /*004e*/ 	.short	(.L_99 - .L_98)
	.align		4
.L_98:
        /*0050*/ 	.word	index@(.nv.constant0._Z10sortKernelPiS_)
        /*0054*/ 	.short	0x0380
        /*0056*/ 	.short	0x0010


	//----- nvinfo : EIATTR_SW_WAR
	.align		4
.L_99:
        /*0058*/ 	.byte	0x04, 0x36
        /*005a*/ 	.short	(.L_101 - .L_100)
.L_100:
        /*005c*/ 	.word	0x00000008
.L_101:


//--------------------- .nv.callgraph             --------------------------
	.section	.nv.callgraph,"",@"SHT_CUDA_CALLGRAPH"
	.align	4
	.sectionentsize	8
	.align		4
        /*0000*/ 	.word	0x00000000
	.align		4
        /*0004*/ 	.word	0xffffffff
	.align		4
        /*0008*/ 	.word	0x00000000
	.align		4
        /*000c*/ 	.word	0xfffffffe
	.align		4
        /*0010*/ 	.word	0x00000000
	.align		4
        /*0014*/ 	.word	0xfffffffd
	.align		4
        /*0018*/ 	.word	0x00000000
	.align		4
        /*001c*/ 	.word	0xfffffffc


//--------------------- .nv.constant4             --------------------------
	.section	.nv.constant4,"a",@progbits
	.align	8
	.align		8
.nv.constant4:
        /*0000*/ 	.dword	precalc_xorwow_matrix
	.align		8
        /*0008*/ 	.dword	precalc_xorwow_offset_matrix
	.align		8
        /*0010*/ 	.dword	mrg32k3aM1
	.align		8
        /*0018*/ 	.dword	mrg32k3aM2
	.align		8
        /*0020*/ 	.dword	mrg32k3aM1SubSeq
	.align		8
        /*0028*/ 	.dword	mrg32k3aM2SubSeq
	.align		8
        /*0030*/ 	.dword	mrg32k3aM1Seq
	.align		8
        /*0038*/ 	.dword	mrg32k3aM2Seq
	.align		8
        /*0040*/ 	.dword	_ZN34_INTERNAL_9ee02c91_4_k_cu_704196724cuda3std3__45__cpo5beginE
	.align		8
        /*0048*/ 	.dword	_ZN34_INTERNAL_9ee02c91_4_k_cu_704196724cuda3std3__45__cpo3endE
	.align		8
        /*0050*/ 	.dword	_ZN34_INTERNAL_9ee02c91_4_k_cu_704196724cuda3std3__45__cpo6cbeginE
	.align		8
        /*0058*/ 	.dword	_ZN34_INTERNAL_9ee02c91_4_k_cu_704196724cuda3std3__45__cpo4cendE
	.align		8
        /*0060*/ 	.dword	_ZN34_INTERNAL_9ee02c91_4_k_cu_704196724cuda3std3__45__cpo6rbeginE
	.align		8
        /*0068*/ 	.dword	_ZN34_INTERNAL_9ee02c91_4_k_cu_704196724cuda3std3__45__cpo4rendE
	.align		8
        /*0070*/ 	.dword	_ZN34_INTERNAL_9ee02c91_4_k_cu_704196724cuda3std3__45__cpo7crbeginE
	.align		8
        /*0078*/ 	.dword	_ZN34_INTERNAL_9ee02c91_4_k_cu_704196724cuda3std3__45__cpo5crendE
	.align		8
        /*0080*/ 	.dword	_ZN34_INTERNAL_9ee02c91_4_k_cu_704196724cuda3std3__436_GLOBAL__N__9ee02c91_4_k_cu_704196726ignoreE
	.align		8
        /*0088*/ 	.dword	_ZN34_INTERNAL_9ee02c91_4_k_cu_704196724cuda3std3__419piecewise_constructE
	.align		8
        /*0090*/ 	.dword	_ZN34_INTERNAL_9ee02c91_4_k_cu_704196724cuda3std3__48in_placeE
	.align		8
        /*0098*/ 	.dword	_ZN34_INTERNAL_9ee02c91_4_k_cu_704196724cuda3std3__420unreachable_sentinelE
	.align		8
        /*00a0*/ 	.dword	_ZN34_INTERNAL_9ee02c91_4_k_cu_704196724cuda3std3__47nulloptE
	.align		8
        /*00a8*/ 	.dword	_ZN34_INTERNAL_9ee02c91_4_k_cu_704196724cuda3std3__48unexpectE
	.align		8
        /*00b0*/ 	.dword	_ZN34_INTERNAL_9ee02c91_4_k_cu_704196724cuda3std6ranges3__45__cpo4swapE
	.align		8
        /*00b8*/ 	.dword	_ZN34_INTERNAL_9ee02c91_4_k_cu_704196724cuda3std6ranges3__45__cpo9iter_moveE
	.align		8
        /*00c0*/ 	.dword	_ZN34_INTERNAL_9ee02c91_4_k_cu_704196724cuda3std6ranges3__45__cpo5beginE
	.align		8
        /*00c8*/ 	.dword	_ZN34_INTERNAL_9ee02c91_4_k_cu_704196724cuda3std6ranges3__45__cpo3endE
	.align		8
        /*00d0*/ 	.dword	_ZN34_INTERNAL_9ee02c91_4_k_cu_704196724cuda3std6ranges3__45__cpo6cbeginE
	.align		8
        /*00d8*/ 	.dword	_ZN34_INTERNAL_9ee02c91_4_k_cu_704196724cuda3std6ranges3__45__cpo4cendE
	.align		8
        /*00e0*/ 	.dword	_ZN34_INTERNAL_9ee02c91_4_k_cu_704196724cuda3std6ranges3__45__cpo7advanceE
	.align		8
        /*00e8*/ 	.dword	_ZN34_INTERNAL_9ee02c91_4_k_cu_704196724cuda3std6ranges3__45__cpo9iter_swapE
	.align		8
        /*00f0*/ 	.dword	_ZN34_INTERNAL_9ee02c91_4_k_cu_704196724cuda3std6ranges3__45__cpo4nextE
	.align		8
        /*00f8*/ 	.dword	_ZN34_INTERNAL_9ee02c91_4_k_cu_704196724cuda3std6ranges3__45__cpo4prevE
	.align		8
        /*0100*/ 	.dword	_ZN34_INTERNAL_9ee02c91_4_k_cu_704196724cuda3std6ranges3__45__cpo4dataE
	.align		8
        /*0108*/ 	.dword	_ZN34_INTERNAL_9ee02c91_4_k_cu_704196724cuda3std6ranges3__45__cpo5cdataE
	.align		8
        /*0110*/ 	.dword	_ZN34_INTERNAL_9ee02c91_4_k_cu_704196724cuda3std6ranges3__45__cpo4sizeE
	.align		8
        /*0118*/ 	.dword	_ZN34_INTERNAL_9ee02c91_4_k_cu_704196724cuda3std6ranges3__45__cpo5ssizeE
	.align		8
        /*0120*/ 	.dword	_ZN34_INTERNAL_9ee02c91_4_k_cu_704196724cuda3std6ranges3__45__cpo8distanceE
	.align		8
        /*0128*/ 	.dword	_ZN34_INTERNAL_9ee02c91_4_k_cu_704196726thrust24THRUST_300001_SM_1000_NS8cuda_cub3parE
	.align		8
        /*0130*/ 	.dword	_ZN34_INTERNAL_9ee02c91_4_k_cu_704196726thrust24THRUST_300001_SM_1000_NS8cuda_cub10par_nosyncE
	.align		8
        /*0138*/ 	.dword	_ZN34_INTERNAL_9ee02c91_4_k_cu_704196726thrust24THRUST_300001_SM_1000_NS6system6detail10sequential3seqE
	.align		8
        /*0140*/ 	.dword	_ZN34_INTERNAL_9ee02c91_4_k_cu_704196726thrust24THRUST_300001_SM_1000_NS12placeholders2_1E
	.align		8
        /*0148*/ 	.dword	_ZN34_INTERNAL_9ee02c91_4_k_cu_704196726thrust24THRUST_300001_SM_1000_NS12placeholders2_2E
	.align		8
        /*0150*/ 	.dword	_ZN34_INTERNAL_9ee02c91_4_k_cu_704196726thrust24THRUST_300001_SM_1000_NS12placeholders2_3E
	.align		8
        /*0158*/ 	.dword	_ZN34_INTERNAL_9ee02c91_4_k_cu_704196726thrust24THRUST_300001_SM_1000_NS12placeholders2_4E
	.align		8
        /*0160*/ 	.dword	_ZN34_INTERNAL_9ee02c91_4_k_cu_704196726thrust24THRUST_300001_SM_1000_NS12placeholders2_5E
	.align		8
        /*0168*/ 	.dword	_ZN34_INTERNAL_9ee02c91_4_k_cu_704196726thrust24THRUST_300001_SM_1000_NS12placeholders2_6E
	.align		8
        /*0170*/ 	.dword	_ZN34_INTERNAL_9ee02c91_4_k_cu_704196726thrust24THRUST_300001_SM_1000_NS12placeholders2_7E
	.align		8
        /*0178*/ 	.dword	_ZN34_INTERNAL_9ee02c91_4_k_cu_704196726thrust24THRUST_300001_SM_1000_NS12placeholders2_8E
	.align		8
        /*0180*/ 	.dword	_ZN34_INTERNAL_9ee02c91_4_k_cu_704196726thrust24THRUST_300001_SM_1000_NS12placeholders2_9E
	.align		8
        /*0188*/ 	.dword	_ZN34_INTERNAL_9ee02c91_4_k_cu_704196726thrust24THRUST_300001_SM_1000_NS12placeholders3_10E
	.align		8
        /*0190*/ 	.dword	_ZN34_INTERNAL_9ee02c91_4_k_cu_704196726thrust24THRUST_300001_SM_1000_NS3seqE


//--------------------- .nv.constant3             --------------------------
	.section	.nv.constant3,"a",@progbits
	.align	8
.nv.constant3:
	.type		__cr_lgamma_table,@object
	.size		__cr_lgamma_table,(.L_8 - __cr_lgamma_table)
__cr_lgamma_table:
        /*0000*/ 	.byte	0x00, 0x00, 0x00, 0x00, 0x00, 0x00, 0x00, 0x00, 0x00, 0x00, 0x00, 0x00, 0x00, 0x00, 0x00, 0x00
        /*0010*/ 	.byte	0xef, 0x39, 0xfa, 0xfe, 0x42, 0x2e, 0xe6, 0x3f, 0x02, 0x20, 0x2a, 0xfa, 0x0b, 0xab, 0xfc, 0x3f
        /*0020*/ 	.byte	0xf9, 0x2c, 0x92, 0x7c, 0xa7, 0x6c, 0x09, 0x40, 0xc9, 0x79, 0x44, 0x3c, 0x64, 0x26, 0x13, 0x40
        /*0030*/ 	.byte	0xca, 0x01, 0xcf, 0x3a, 0x27, 0x51, 0x1a, 0x40, 0x30, 0xcc, 0x2d, 0xf3, 0xe1, 0x0c, 0x21, 0x40
        /*0040*/ 	.byte	0x0d, 0xb7, 0xfc, 0x82, 0x8e, 0x35, 0x25, 0x40
.L_8:


//--------------------- .text._ZN3cub18CUB_300001_SM_10006detail8for_each13static_kernelINS2_12policy_hub_t12policy_500_tEmN6thrust24THRUST_300001_SM_1000_NS8cuda_cub20__uninitialized_fill7functorINS7_10device_ptrIiEEiEEEEvT0_T1_ --------------------------
	.section	.text._ZN3cub18CUB_300001_SM_10006detail8for_each13static_kernelINS2_12policy_hub_t12policy_500_tEmN6thrust24THRUST_300001_SM_1000_NS8cuda_cub20__uninitialized_fill7functorINS7_10device_ptrIiEEiEEEEvT0_T1_,"ax",@progbits
	.align	128
        .global         _ZN3cub18CUB_300001_SM_10006detail8for_each13static_kernelINS2_12policy_hub_t12policy_500_tEmN6thrust24THRUST_300001_SM_1000_NS8cuda_cub20__uninitialized_fill7functorINS7_10device_ptrIiEEiEEEEvT0_T1_
        .type           _ZN3cub18CUB_300001_SM_10006detail8for_each13static_kernelINS2_12policy_hub_t12policy_500_tEmN6thrust24THRUST_300001_SM_1000_NS8cuda_cub20__uninitialized_fill7functorINS7_10device_ptrIiEEiEEEEvT0_T1_,@function
        .size           _ZN3cub18CUB_300001_SM_10006detail8for_each13static_kernelINS2_12policy_hub_t12policy_500_tEmN6thrust24THRUST_300001_SM_1000_NS8cuda_cub20__uninitialized_fill7functorINS7_10device_ptrIiEEiEEEEvT0_T1_,(.L_x_7 - _ZN3cub18CUB_300001_SM_10006detail8for_each13static_kernelINS2_12policy_hub_t12policy_500_tEmN6thrust24THRUST_300001_SM_1000_NS8cuda_cub20__uninitialized_fill7functorINS7_10device_ptrIiEEiEEEEvT0_T1_)
        .other          _ZN3cub18CUB_300001_SM_10006detail8for_each13static_kernelINS2_12policy_hub_t12policy_500_tEmN6thrust24THRUST_300001_SM_1000_NS8cuda_cub20__uninitialized_fill7functorINS7_10device_ptrIiEEiEEEEvT0_T1_,@"STO_CUDA_ENTRY STV_DEFAULT"
_ZN3cub18CUB_300001_SM_10006detail8for_each13static_kernelINS2_12policy_hub_t12policy_500_tEmN6thrust24THRUST_300001_SM_1000_NS8cuda_cub20__uninitialized_fill7functorINS7_10device_ptrIiEEiEEEEvT0_T1_:
.text._ZN3cub18CUB_300001_SM_10006detail8for_each13static_kernelINS2_12policy_hub_t12policy_500_tEmN6thrust24THRUST_300001_SM_1000_NS8cuda_cub20__uninitialized_fill7functorINS7_10device_ptrIiEEiEEEEvT0_T1_:
[----:B------:R-:W-:Y:S08]  /*0000*/  LDC R1, c[0x0][0x37c] ;  /* 0x0000df00ff017b82 */ /* 0x000ff00000000800 */
[----:B------:R-:W0:Y:S01]  /*0010*/  S2UR UR4, SR_CTAID.X ;  /* 0x00000000000479c3 */ /* 0x000e220000002500 */
[----:B------:R-:W1:Y:S01]  /*0020*/  LDCU.64 UR6, c[0x0][0x380] ;  /* 0x00007000ff0677ac */ /* 0x000e620008000a00 */
[----:B------:R-:W2:Y:S01]  /*0030*/  LDCU.64 UR8, c[0x0][0x358] ;  /* 0x00006b00ff0877ac */ /* 0x000ea20008000a00 */
[----:B0-----:R-:W-:-:S04]  /*0040*/  UIMAD.WIDE.U32 UR4, UR4, 0x200, URZ ;  /* 0x00000200040478a5 */ /* 0x001fc8000f8e00ff */
[----:B-1----:R-:W-:-:S04]  /*0050*/  UIADD3 UR6, UP0, UPT, -UR4, UR6, URZ ;  /* 0x0000000604067290 */ /* 0x002fc8000ff1e1ff */
[----:B------:R-:W-:Y:S02]  /*0060*/  UIADD3.X UR7, UPT, UPT, ~UR5, UR7, URZ, UP0, !UPT ;  /* 0x0000000705077290 */ /* 0x000fe400087fe5ff */
[----:B------:R-:W-:-:S04]  /*0070*/  UISETP.GE.U32.AND UP0, UPT, UR6, 0x200, UPT ;  /* 0x000002000600788c */ /* 0x000fc8000bf06070 */
[----:B------:R-:W-:-:S09]  /*0080*/  UISETP.GE.U32.AND.EX UP0, UPT, UR7, URZ, UPT, UP0 ;  /* 0x000000ff0700728c */ /* 0x000fd2000bf06100 */
[----:B--2---:R-:W-:Y:S05]  /*0090*/  BRA.U !UP0, `(.L_x_0) ;  /* 0x0000000108287547 */ /* 0x004fea000b800000 */
[----:B------:R-:W0:Y:S01]  /*00a0*/  S2R R0, SR_TID.X ;  /* 0x0000000000007919 */ /* 0x000e220000002100 */
[----:B------:R-:W1:Y:S01]  /*00b0*/  LDCU.64 UR6, c[0x0][0x388] ;  /* 0x00007100ff0677ac */ /* 0x000e620008000a00 */
[----:B------:R-:W2:Y:S01]  /*00c0*/  LDC R5, c[0x0][0x390] ;  /* 0x0000e400ff057b82 */ /* 0x000ea20000000800 */
[----:B0-----:R-:W-:-:S05]  /*00d0*/  IADD3 R0, P0, PT, R0, UR4, RZ ;  /* 0x0000000400007c10 */ /* 0x001fca000ff1e0ff */
[----:B------:R-:W-:Y:S01]  /*00e0*/  IMAD.X R3, RZ, RZ, UR5, P0 ;  /* 0x00000005ff037e24 */ /* 0x000fe200080e06ff */
[----:B-1----:R-:W-:-:S04]  /*00f0*/  LEA R2, P0, R0, UR6, 0x2 ;  /* 0x0000000600027c11 */ /* 0x002fc8000f8010ff */
[----:B------:R-:W-:-:S05]  /*0100*/  LEA.HI.X R3, R0, UR7, R3, 0x2, P0 ;  /* 0x0000000700037c11 */ /* 0x000fca00080f1403 */
[----:B--2---:R-:W-:Y:S04]  /*0110*/  STG.E desc[UR8][R2.64], R5 ;  /* 0x0000000502007986 */ /* 0x004fe8000c101908 */
[----:B------:R-:W-:Y:S01]  /*0120*/  STG.E desc[UR8][R2.64+0x400], R5 ;  /* 0x0004000502007986 */ /* 0x000fe2000c101908 */
[----:B------:R-:W-:Y:S05]  /*0130*/  EXIT ;  /* 0x000000000000794d */ /* 0x000fea0003800000 */
.L_x_0:
[----:B------:R-:W0:Y:S01]  /*0140*/  S2R R0, SR_TID.X ;  /* 0x0000000000007919 */ /* 0x000e220000002100 */
[----:B------:R-:W-:Y:S01]  /*0150*/  IMAD.U32 R2, RZ, RZ, UR7 ;  /* 0x00000007ff027e24 */ /* 0x000fe2000f8e00ff */
[----:B------:R-:W1:Y:S01]  /*0160*/  LDCU.64 UR10, c[0x0][0x388] ;  /* 0x00007100ff0a77ac */ /* 0x000e620008000a00 */
[----:B------:R-:W-:Y:S01]  /*0170*/  IMAD.U32 R4, RZ, RZ, UR7 ;  /* 0x00000007ff047e24 */ /* 0x000fe2000f8e00ff */
[----:B0-----:R-:W-:-:S04]  /*0180*/  ISETP.LT.U32.AND P0, PT, R0, UR6, PT ;  /* 0x0000000600007c0c */ /* 0x001fc8000bf01070 */
[----:B------:R-:W-:Y:S01]  /*0190*/  ISETP.GT.U32.AND.EX P0, PT, R2, RZ, PT, P0 ;  /* 0x000000ff0200720c */ /* 0x000fe20003f04100 */
[C---:B------:R-:W-:Y:S01]  /*01a0*/  VIADD R2, R0.reuse, 0x100 ;  /* 0x0000010000027836 */ /* 0x040fe20000000000 */
[----:B------:R-:W-:-:S04]  /*01b0*/  IADD3 R0, P2, PT, R0, UR4, RZ ;  /* 0x0000000400007c10 */ /* 0x000fc8000ff5e0ff */
[----:B------:R-:W-:Y:S01]  /*01c0*/  ISETP.LT.U32.AND P1, PT, R2, UR6, PT ;  /* 0x0000000602007c0c */ /* 0x000fe2000bf21070 */
[----:B------:R-:W-:Y:S01]  /*01d0*/  IMAD.X R3, RZ, RZ, UR5, P2 ;  /* 0x00000005ff037e24 */ /* 0x000fe200090e06ff */
[----:B-1----:R-:W-:Y:S02]  /*01e0*/  LEA R2, P2, R0, UR10, 0x2 ;  /* 0x0000000a00027c11 */ /* 0x002fe4000f8410ff */
[----:B------:R-:W-:Y:S02]  /*01f0*/  ISETP.GT.U32.AND.EX P1, PT, R4, RZ, PT, P1 ;  /* 0x000000ff0400720c */ /* 0x000fe40003f24110 */
[----:B------:R-:W-:Y:S01]  /*0200*/  LEA.HI.X R3, R0, UR11, R3, 0x2, P2 ;  /* 0x0000000b00037c11 */ /* 0x000fe200090f1403 */
[----:B------:R-:W0:Y:S04]  /*0210*/  @P0 LDC R5, c[0x0][0x390] ;  /* 0x0000e400ff050b82 */ /* 0x000e280000000800 */
[----:B0-----:R0:W-:Y:S06]  /*0220*/  @P0 STG.E desc[UR8][R2.64], R5 ;  /* 0x0000000502000986 */ /* 0x0011ec000c101908 */
[----:B------:R-:W-:Y:S05]  /*0230*/  @!P1 EXIT ;  /* 0x000000000000994d */ /* 0x000fea0003800000 */
[----:B0-----:R-:W0:Y:S02]  /*0240*/  LDC R5, c[0x0][0x390] ;  /* 0x0000e400ff057b82 */ /* 0x001e240000000800 */
[----:B0-----:R-:W-:Y:S01]  /*0250*/  STG.E desc[UR8][R2.64+0x400], R5 ;  /* 0x0004000502007986 */ /* 0x001fe2000c101908 */
[----:B------:R-:W-:Y:S05]  /*0260*/  EXIT ;  /* 0x000000000000794d */ /* 0x000fea0003800000 */
.L_x_1:
[----:B------:R-:W-:-:S00]  /*0270*/  BRA `(.L_x_1) ;  /* 0xfffffffc00fc7947 */ /* 0x000fc0000383ffff */
[----:B------:R-:W-:-:S00]  /*0280*/  NOP ;  /* 0x0000000000007918 */ /* 0x000fc00000000000 */
[----:B------:R-:W-:-:S00]  /*0290*/  NOP ;  /* 0x0000000000007918 */ /* 0x000fc00000000000 */
[----:B------:R-:W-:-:S00]  /*02a0*/  NOP ;  /* 0x0000000000007918 */ /* 0x000fc00000000000 */
[----:B------:R-:W-:-:S00]  /*02b0*/  NOP ;  /* 0x0000000000007918 */ /* 0x000fc00000000000 */
[----:B------:R-:W-:-:S00]  /*02c0*/  NOP ;  /* 0x0000000000007918 */ /* 0x000fc00000000000 */
[----:B------:R-:W-:-:S00]  /*02d0*/  NOP ;  /* 0x0000000000007918 */ /* 0x000fc00000000000 */
[----:B------:R-:W-:-:S00]  /*02e0*/  NOP ;  /* 0x0000000000007918 */ /* 0x000fc00000000000 */
[----:B------:R-:W-:-:S00]  /*02f0*/  NOP ;  /* 0x0000000000007918 */ /* 0x000fc00000000000 */
.L_x_7:


//--------------------- .text._ZN3cub18CUB_300001_SM_10006detail11EmptyKernelIvEEvv --------------------------
	.section	.text._ZN3cub18CUB_300001_SM_10006detail11EmptyKernelIvEEvv,"ax",@progbits
	.align	128
        .global         _ZN3cub18CUB_300001_SM_10006detail11EmptyKernelIvEEvv
        .type           _ZN3cub18CUB_300001_SM_10006detail11EmptyKernelIvEEvv,@function
        .size           _ZN3cub18CUB_300001_SM_10006detail11EmptyKernelIvEEvv,(.L_x_8 - _ZN3cub18CUB_300001_SM_10006detail11EmptyKernelIvEEvv)
        .other          _ZN3cub18CUB_300001_SM_10006detail11EmptyKernelIvEEvv,@"STO_CUDA_ENTRY STV_DEFAULT"
_ZN3cub18CUB_300001_SM_10006detail11EmptyKernelIvEEvv:
.text._ZN3cub18CUB_300001_SM_10006detail11EmptyKernelIvEEvv:
[----:B------:R-:W-:Y:S01]  /*0000*/  LDC R1, c[0x0][0x37c] ;  /* 0x0000df00ff017b82 */ /* 0x000fe20000000800 */
[----:B------:R-:W-:Y:S05]  /*0010*/  EXIT ;  /* 0x000000000000794d */ /* 0x000fea0003800000 */
.L_x_2:
        /* <DEDUP_REMOVED lines=14> */
.L_x_8:


//--------------------- .text._Z10sortKernelPiS_  --------------------------
	.section	.text._Z10sortKernelPiS_,"ax",@progbits
	.align	128
        .global         _Z10sortKernelPiS_
        .type           _Z10sortKernelPiS_,@function
        .size           _Z10sortKernelPiS_,(.L_x_9 - _Z10sortKernelPiS_)
        .other          _Z10sortKernelPiS_,@"STO_CUDA_ENTRY STV_DEFAULT"
_Z10sortKernelPiS_:
.text._Z10sortKernelPiS_:
[----:B------:R-:W-:Y:S01]  /*0000*/  LDC R1, c[0x0][0x37c] ;  /* 0x0000df00ff017b82 */ /* 0x000fe20000000800 */
[----:B------:R-:W0:Y:S02]  /*0010*/  S2R R5, SR_CTAID.X ;  /* 0x0000000000057919 */ /* 0x000e240000002500 */
[----:B0-----:R-:W-:-:S13]  /*0020*/  ISETP.GT.U32.AND P0, PT, R5, 0x1869f, PT ;  /* 0x0001869f0500780c */ /* 0x001fda0003f04070 */
[----:B------:R-:W-:Y:S05]  /*0030*/  @P0 EXIT ;  /* 0x000000000000094d */ /* 0x000fea0003800000 */
[----:B------:R-:W0:Y:S01]  /*0040*/  LDC.64 R2, c[0x0][0x388] ;  /* 0x0000e200ff027b82 */ /* 0x000e220000000a00 */
[----:B------:R-:W1:Y:S01]  /*0050*/  LDCU.64 UR4, c[0x0][0x358] ;  /* 0x00006b00ff0477ac */ /* 0x000e620008000a00 */
[----:B0-----:R-:W-:-:S05]  /*0060*/  IMAD.WIDE.U32 R2, R5, 0x4, R2 ;  /* 0x0000000405027825 */ /* 0x001fca00078e0002 */
[----:B-1----:R-:W2:Y:S04]  /*0070*/  LDG.E R0, desc[UR4][R2.64] ;  /* 0x0000000402007981 */ /* 0x002ea8000c1e1900 */
[----:B------:R-:W3:Y:S01]  /*0080*/  LDG.E R6, desc[UR4][R2.64+0x4] ;  /* 0x0000040402067981 */ /* 0x000ee2000c1e1900 */
[----:B--2---:R-:W-:-:S05]  /*0090*/  VIADD R5, R0, 0x1 ;  /* 0x0000000100057836 */ /* 0x004fca0000000000 */
[----:B---3--:R-:W-:-:S13]  /*00a0*/  ISETP.GE.AND P0, PT, R5, R6, PT ;  /* 0x000000060500720c */ /* 0x008fda0003f06270 */
[----:B------:R-:W-:Y:S05]  /*00b0*/  @P0 EXIT ;  /* 0x000000000000094d */ /* 0x000fea0003800000 */
[----:B------:R-:W-:-:S07]  /*00c0*/  IMAD.MOV.U32 R7, RZ, RZ, R5 ;  /* 0x000000ffff077224 */ /* 0x000fce00078e0005 */
.L_x_5:
[----:B------:R-:W-:-:S13]  /*00d0*/  ISETP.GT.AND P0, PT, R7, R0, PT ;  /* 0x000000000700720c */ /* 0x000fda0003f04270 */
[----:B------:R-:W-:Y:S05]  /*00e0*/  @!P0 BRA `(.L_x_3) ;  /* 0x0000000000388947 */ /* 0x000fea0003800000 */
[----:B------:R-:W0:Y:S08]  /*00f0*/  LDC.64 R2, c[0x0][0x380] ;  /* 0x0000e000ff027b82 */ /* 0x000e300000000a00 */
[----:B------:R-:W1:Y:S01]  /*0100*/  LDC.64 R4, c[0x0][0x380] ;  /* 0x0000e000ff047b82 */ /* 0x000e620000000a00 */
[----:B0-----:R-:W-:-:S05]  /*0110*/  IMAD.WIDE R2, R7, 0x4, R2 ;  /* 0x0000000407027825 */ /* 0x001fca00078e0202 */
[----:B------:R0:W5:Y:S01]  /*0120*/  LDG.E R11, desc[UR4][R2.64] ;  /* 0x00000004020b7981 */ /* 0x000162000c1e1900 */
[----:B------:R-:W-:-:S07]  /*0130*/  MOV R9, R7 ;  /* 0x0000000700097202 */ /* 0x000fce0000000f00 */
.L_x_4:
[----:B01----:R-:W-:-:S05]  /*0140*/  IMAD.WIDE R2, R9, 0x4, R4 ;  /* 0x0000000409027825 */ /* 0x003fca00078e0204 */
[----:B------:R-:W2:Y:S02]  /*0150*/  LDG.E R8, desc[UR4][R2.64+-0x4] ;  /* 0xfffffc0402087981 */ /* 0x000ea4000c1e1900 */
[----:B--2--5:R-:W-:-:S13]  /*0160*/  ISETP.GT.AND P0, PT, R8, R11, PT ;  /* 0x0000000b0800720c */ /* 0x024fda0003f04270 */
[----:B------:R-:W-:Y:S05]  /*0170*/  @!P0 BRA `(.L_x_3) ;  /* 0x0000000000148947 */ /* 0x000fea0003800000 */
[----:B------:R-:W-:Y:S01]  /*0180*/  VIADD R9, R9, 0xffffffff ;  /* 0xffffffff09097836 */ /* 0x000fe20000000000 */
[----:B------:R2:W-:Y:S04]  /*0190*/  STG.E desc[UR4][R2.64], R8 ;  /* 0x0000000802007986 */ /* 0x0005e8000c101904 */
[----:B------:R-:W-:Y:S01]  /*01a0*/  ISETP.GT.AND P0, PT, R9, R0, PT ;  /* 0x000000000900720c */ /* 0x000fe20003f04270 */
[----:B------:R2:W-:-:S12]  /*01b0*/  STG.E desc[UR4][R2.64+-0x4], R11 ;  /* 0xfffffc0b02007986 */ /* 0x0005d8000c101904 */
[----:B--2---:R-:W-:Y:S05]  /*01c0*/  @P0 BRA `(.L_x_4) ;  /* 0xfffffffc00dc0947 */ /* 0x004fea000383ffff */
.L_x_3:
[----:B------:R-:W-:-:S04]  /*01d0*/  IADD3 R7, PT, PT, R7, 0x1, RZ ;  /* 0x0000000107077810 */ /* 0x000fc80007ffe0ff */
[----:B------:R-:W-:-:S13]  /*01e0*/  ISETP.NE.AND P0, PT, R7, R6, PT ;  /* 0x000000060700720c */ /* 0x000fda0003f05270 */
[----:B------:R-:W-:Y:S05]  /*01f0*/  @P0 BRA `(.L_x_5) ;  /* 0xfffffffc00b40947 */ /* 0x000fea000383ffff */
[----:B------:R-:W-:Y:S05]  /*0200*/  EXIT ;  /* 0x000000000000794d */ /* 0x000fea0003800000 */
.L_x_6:
        /* <DEDUP_REMOVED lines=15> */
.L_x_9:


//--------------------- .nv.global.init           --------------------------
	.section	.nv.global.init,"aw",@progbits
	.align	4
.nv.global.init:
	.type		mrg32k3aM1SubSeq,@object
	.size		mrg32k3aM1SubSeq,(mrg32k3aM2SubSeq - mrg32k3aM1SubSeq)
mrg32k3aM1SubSeq:
        /*0000*/ 	.byte	0x0b, 0xcc, 0xee, 0x04, 0x73, 0x29, 0x8b, 0x6f, 0xf6, 0x53, 0x03, 0xf6, 0x23, 0xf6, 0xea, 0xda
        /* <DEDUP_REMOVED lines=125> */
	.type		mrg32k3aM2SubSeq,@object
	.size		mrg32k3aM2SubSeq,(mrg32k3aM1 - mrg32k3aM2SubSeq)
mrg32k3aM2SubSeq:
        /* <DEDUP_REMOVED lines=126> */
	.type		mrg32k3aM1,@object
	.size		mrg32k3aM1,(mrg32k3aM1Seq - mrg32k3aM1)
mrg32k3aM1:
        /* <DEDUP_REMOVED lines=144> */
	.type		mrg32k3aM1Seq,@object
	.size		mrg32k3aM1Seq,(mrg32k3aM2 - mrg32k3aM1Seq)
mrg32k3aM1Seq:
        /* <DEDUP_REMOVED lines=144> */
	.type		mrg32k3aM2,@object
	.size		mrg32k3aM2,(mrg32k3aM2Seq - mrg32k3aM2)
mrg32k3aM2:
        /* <DEDUP_REMOVED lines=144> */
	.type		mrg32k3aM2Seq,@object
	.size		mrg32k3aM2Seq,(precalc_xorwow_matrix - mrg32k3aM2Seq)
mrg32k3aM2Seq:
        /* <DEDUP_REMOVED lines=144> */
	.type		precalc_xorwow_matrix,@object
	.size		precalc_xorwow_matrix,(precalc_xorwow_offset_matrix - precalc_xorwow_matrix)
precalc_xorwow_matrix:
        /* <DEDUP_REMOVED lines=6400> */
	.type		precalc_xorwow_offset_matrix,@object
	.size		precalc_xorwow_offset_matrix,(.L_1 - precalc_xorwow_offset_matrix)
precalc_xorwow_offset_matrix:
        /* <DEDUP_REMOVED lines=6400> */
.L_1:


//--------------------- .nv.shared.reserved.0     --------------------------
	.section	.nv.shared.reserved.0,"aw",@nobits
	.weak		__nv_reservedSMEM_offset_0_alias
	.size		__nv_reservedSMEM_offset_0_alias, 0, 64
	.other		__nv_reservedSMEM_offset_0_alias,@"STO_CUDA_RESERVED_SHARED STV_DEFAULT"
__nv_reservedSMEM_offset_0_alias:
	.zero		0
	.zero		64


//--------------------- .nv.global                --------------------------
	.section	.nv.global,"aw",@nobits
.nv.global:
	.type		_ZN34_INTERNAL_9ee02c91_4_k_cu_704196726thrust24THRUST_300001_SM_1000_NS3seqE,@object
	.size		_ZN34_INTERNAL_9ee02c91_4_k_cu_704196726thrust24THRUST_300001_SM_1000_NS3seqE,(_ZN34_INTERNAL_9ee02c91_4_k_cu_704196724cuda3std3__48in_placeE - _ZN34_INTERNAL_9ee02c91_4_k_cu_704196726thrust24THRUST_300001_SM_1000_NS3seqE)
_ZN34_INTERNAL_9ee02c91_4_k_cu_704196726thrust24THRUST_300001_SM_1000_NS3seqE:
	.zero		1
	.type		_ZN34_INTERNAL_9ee02c91_4_k_cu_704196724cuda3std3__48in_placeE,@object
	.size		_ZN34_INTERNAL_9ee02c91_4_k_cu_704196724cuda3std3__48in_placeE,(_ZN34_INTERNAL_9ee02c91_4_k_cu_704196724cuda3std6ranges3__45__cpo4sizeE - _ZN34_INTERNAL_9ee02c91_4_k_cu_704196724cuda3std3__48in_placeE)
_ZN34_INTERNAL_9ee02c91_4_k_cu_704196724cuda3std3__48in_placeE:
	.zero		1
	.type		_ZN34_INTERNAL_9ee02c91_4_k_cu_704196724cuda3std6ranges3__45__cpo4sizeE,@object
	.size		_ZN34_INTERNAL_9ee02c91_4_k_cu_704196724cuda3std6ranges3__45__cpo4sizeE,(_ZN34_INTERNAL_9ee02c91_4_k_cu_704196726thrust24THRUST_300001_SM_1000_NS12placeholders2_3E - _ZN34_INTERNAL_9ee02c91_4_k_cu_704196724cuda3std6ranges3__45__cpo4sizeE)
_ZN34_INTERNAL_9ee02c91_4_k_cu_704196724cuda3std6ranges3__45__cpo4sizeE:
	.zero		1
	.type		_ZN34_INTERNAL_9ee02c91_4_k_cu_704196726thrust24THRUST_300001_SM_1000_NS12placeholders2_3E,@object
	.size		_ZN34_INTERNAL_9ee02c91_4_k_cu_704196726thrust24THRUST_300001_SM_1000_NS12placeholders2_3E,(_ZN34_INTERNAL_9ee02c91_4_k_cu_704196724cuda3std3__45__cpo6cbeginE - _ZN34_INTERNAL_9ee02c91_4_k_cu_704196726thrust24THRUST_300001_SM_1000_NS12placeholders2_3E)
_ZN34_INTERNAL_9ee02c91_4_k_cu_704196726thrust24THRUST_300001_SM_1000_NS12placeholders2_3E:
	.zero		1
	.type		_ZN34_INTERNAL_9ee02c91_4_k_cu_704196724cuda3std3__45__cpo6cbeginE,@object
	.size		_ZN34_INTERNAL_9ee02c91_4_k_cu_704196724cuda3std3__45__cpo6cbeginE,(_ZN34_INTERNAL_9ee02c91_4_k_cu_704196724cuda3std6ranges3__45__cpo6cbeginE - _ZN34_INTERNAL_9ee02c91_4_k_cu_704196724cuda3std3__45__cpo6cbeginE)
_ZN34_INTERNAL_9ee02c91_4_k_cu_704196724cuda3std3__45__cpo6cbeginE:
	.zero		1
	.type		_ZN34_INTERNAL_9ee02c91_4_k_cu_704196724cuda3std6ranges3__45__cpo6cbeginE,@object
	.size		_ZN34_INTERNAL_9ee02c91_4_k_cu_704196724cuda3std6ranges3__45__cpo6cbeginE,(_ZN34_INTERNAL_9ee02c91_4_k_cu_704196726thrust24THRUST_300001_SM_1000_NS12placeholders2_7E - _ZN34_INTERNAL_9ee02c91_4_k_cu_704196724cuda3std6ranges3__45__cpo6cbeginE)
_ZN34_INTERNAL_9ee02c91_4_k_cu_704196724cuda3std6ranges3__45__cpo6cbeginE:
	.zero		1
	.type		_ZN34_INTERNAL_9ee02c91_4_k_cu_704196726thrust24THRUST_300001_SM_1000_NS12placeholders2_7E,@object
	.size		_ZN34_INTERNAL_9ee02c91_4_k_cu_704196726thrust24THRUST_300001_SM_1000_NS12placeholders2_7E,(_ZN34_INTERNAL_9ee02c91_4_k_cu_704196724cuda3std3__45__cpo7crbeginE - _ZN34_INTERNAL_9ee02c91_4_k_cu_704196726thrust24THRUST_300001_SM_1000_NS12placeholders2_7E)
_ZN34_INTERNAL_9ee02c91_4_k_cu_704196726thrust24THRUST_300001_SM_1000_NS12placeholders2_7E:
	.zero		1
	.type		_ZN34_INTERNAL_9ee02c91_4_k_cu_704196724cuda3std3__45__cpo7crbeginE,@object
	.size		_ZN34_INTERNAL_9ee02c91_4_k_cu_704196724cuda3std3__45__cpo7crbeginE,(_ZN34_INTERNAL_9ee02c91_4_k_cu_704196724cuda3std6ranges3__45__cpo4nextE - _ZN34_INTERNAL_9ee02c91_4_k_cu_704196724cuda3std3__45__cpo7crbeginE)
_ZN34_INTERNAL_9ee02c91_4_k_cu_704196724cuda3std3__45__cpo7crbeginE:
	.zero		1
	.type		_ZN34_INTERNAL_9ee02c91_4_k_cu_704196724cuda3std6ranges3__45__cpo4nextE,@object
	.size		_ZN34_INTERNAL_9ee02c91_4_k_cu_704196724cuda3std6ranges3__45__cpo4nextE,(_ZN34_INTERNAL_9ee02c91_4_k_cu_704196724cuda3std6ranges3__45__cpo4swapE - _ZN34_INTERNAL_9ee02c91_4_k_cu_704196724cuda3std6ranges3__45__cpo4nextE)
_ZN34_INTERNAL_9ee02c91_4_k_cu_704196724cuda3std6ranges3__45__cpo4nextE:
	.zero		1
	.type		_ZN34_INTERNAL_9ee02c91_4_k_cu_704196724cuda3std6ranges3__45__cpo4swapE,@object
	.size		_ZN34_INTERNAL_9ee02c91_4_k_cu_704196724cuda3std6ranges3__45__cpo4swapE,(_ZN34_INTERNAL_9ee02c91_4_k_cu_704196726thrust24THRUST_300001_SM_1000_NS8cuda_cub10par_nosyncE - _ZN34_INTERNAL_9ee02c91_4_k_cu_704196724cuda3std6ranges3__45__cpo4swapE)
_ZN34_INTERNAL_9ee02c91_4_k_cu_704196724cuda3std6ranges3__45__cpo4swapE:
	.zero		1
	.type		_ZN34_INTERNAL_9ee02c91_4_k_cu_704196726thrust24THRUST_300001_SM_1000_NS8cuda_cub10par_nosyncE,@object
	.size		_ZN34_INTERNAL_9ee02c91_4_k_cu_704196726thrust24THRUST_300001_SM_1000_NS8cuda_cub10par_nosyncE,(_ZN34_INTERNAL_9ee02c91_4_k_cu_704196726thrust24THRUST_300001_SM_1000_NS12placeholders2_9E - _ZN34_INTERNAL_9ee02c91_4_k_cu_704196726thrust24THRUST_300001_SM_1000_NS8cuda_cub10par_nosyncE)
_ZN34_INTERNAL_9ee02c91_4_k_cu_704196726thrust24THRUST_300001_SM_1000_NS8cuda_cub10par_nosyncE:
	.zero		1
	.type		_ZN34_INTERNAL_9ee02c91_4_k_cu_704196726thrust24THRUST_300001_SM_1000_NS12placeholders2_9E,@object
	.size		_ZN34_INTERNAL_9ee02c91_4_k_cu_704196726thrust24THRUST_300001_SM_1000_NS12placeholders2_9E,(_ZN34_INTERNAL_9ee02c91_4_k_cu_704196724cuda3std3__436_GLOBAL__N__9ee02c91_4_k_cu_704196726ignoreE - _ZN34_INTERNAL_9ee02c91_4_k_cu_704196726thrust24THRUST_300001_SM_1000_NS12placeholders2_9E)
_ZN34_INTERNAL_9ee02c91_4_k_cu_704196726thrust24THRUST_300001_SM_1000_NS12placeholders2_9E:
	.zero		1
	.type		_ZN34_INTERNAL_9ee02c91_4_k_cu_704196724cuda3std3__436_GLOBAL__N__9ee02c91_4_k_cu_704196726ignoreE,@object
	.size		_ZN34_INTERNAL_9ee02c91_4_k_cu_704196724cuda3std3__436_GLOBAL__N__9ee02c91_4_k_cu_704196726ignoreE,(_ZN34_INTERNAL_9ee02c91_4_k_cu_704196724cuda3std6ranges3__45__cpo4dataE - _ZN34_INTERNAL_9ee02c91_4_k_cu_704196724cuda3std3__436_GLOBAL__N__9ee02c91_4_k_cu_704196726ignoreE)
_ZN34_INTERNAL_9ee02c91_4_k_cu_704196724cuda3std3__436_GLOBAL__N__9ee02c91_4_k_cu_704196726ignoreE:
	.zero		1
	.type		_ZN34_INTERNAL_9ee02c91_4_k_cu_704196724cuda3std6ranges3__45__cpo4dataE,@object
	.size		_ZN34_INTERNAL_9ee02c91_4_k_cu_704196724cuda3std6ranges3__45__cpo4dataE,(_ZN34_INTERNAL_9ee02c91_4_k_cu_704196726thrust24THRUST_300001_SM_1000_NS12placeholders2_1E - _ZN34_INTERNAL_9ee02c91_4_k_cu_704196724cuda3std6ranges3__45__cpo4dataE)
_ZN34_INTERNAL_9ee02c91_4_k_cu_704196724cuda3std6ranges3__45__cpo4dataE:
	.zero		1
	.type		_ZN34_INTERNAL_9ee02c91_4_k_cu_704196726thrust24THRUST_300001_SM_1000_NS12placeholders2_1E,@object
	.size		_ZN34_INTERNAL_9ee02c91_4_k_cu_704196726thrust24THRUST_300001_SM_1000_NS12placeholders2_1E,(_ZN34_INTERNAL_9ee02c91_4_k_cu_704196724cuda3std3__45__cpo5beginE - _ZN34_INTERNAL_9ee02c91_4_k_cu_704196726thrust24THRUST_300001_SM_1000_NS12placeholders2_1E)
_ZN34_INTERNAL_9ee02c91_4_k_cu_704196726thrust24THRUST_300001_SM_1000_NS12placeholders2_1E:
	.zero		1
	.type		_ZN34_INTERNAL_9ee02c91_4_k_cu_704196724cuda3std3__45__cpo5beginE,@object
	.size		_ZN34_INTERNAL_9ee02c91_4_k_cu_704196724cuda3std3__45__cpo5beginE,(_ZN34_INTERNAL_9ee02c91_4_k_cu_704196724cuda3std6ranges3__45__cpo5beginE - _ZN34_INTERNAL_9ee02c91_4_k_cu_704196724cuda3std3__45__cpo5beginE)
_ZN34_INTERNAL_9ee02c91_4_k_cu_704196724cuda3std3__45__cpo5beginE:
	.zero		1
	.type		_ZN34_INTERNAL_9ee02c91_4_k_cu_704196724cuda3std6ranges3__45__cpo5beginE,@object
	.size		_ZN34_INTERNAL_9ee02c91_4_k_cu_704196724cuda3std6ranges3__45__cpo5beginE,(_ZN34_INTERNAL_9ee02c91_4_k_cu_704196726thrust24THRUST_300001_SM_1000_NS12placeholders2_5E - _ZN34_INTERNAL_9ee02c91_4_k_cu_704196724cuda3std6ranges3__45__cpo5beginE)
_ZN34_INTERNAL_9ee02c91_4_k_cu_704196724cuda3std6ranges3__45__cpo5beginE:
	.zero		1
	.type		_ZN34_INTERNAL_9ee02c91_4_k_cu_704196726thrust24THRUST_300001_SM_1000_NS12placeholders2_5E,@object
	.size		_ZN34_INTERNAL_9ee02c91_4_k_cu_704196726thrust24THRUST_300001_SM_1000_NS12placeholders2_5E,(_ZN34_INTERNAL_9ee02c91_4_k_cu_704196724cuda3std3__45__cpo6rbeginE - _ZN34_INTERNAL_9ee02c91_4_k_cu_704196726thrust24THRUST_300001_SM_1000_NS12placeholders2_5E)
_ZN34_INTERNAL_9ee02c91_4_k_cu_704196726thrust24THRUST_300001_SM_1000_NS12placeholders2_5E:
	.zero		1
	.type		_ZN34_INTERNAL_9ee02c91_4_k_cu_704196724cuda3std3__45__cpo6rbeginE,@object
	.size		_ZN34_INTERNAL_9ee02c91_4_k_cu_704196724cuda3std3__45__cpo6rbeginE,(_ZN34_INTERNAL_9ee02c91_4_k_cu_704196724cuda3std6ranges3__45__cpo7advanceE - _ZN34_INTERNAL_9ee02c91_4_k_cu_704196724cuda3std3__45__cpo6rbeginE)
_ZN34_INTERNAL_9ee02c91_4_k_cu_704196724cuda3std3__45__cpo6rbeginE:
	.zero		1
	.type		_ZN34_INTERNAL_9ee02c91_4_k_cu_704196724cuda3std6ranges3__45__cpo7advanceE,@object
	.size		_ZN34_INTERNAL_9ee02c91_4_k_cu_704196724cuda3std6ranges3__45__cpo7advanceE,(_ZN34_INTERNAL_9ee02c91_4_k_cu_704196724cuda3std3__47nulloptE - _ZN34_INTERNAL_9ee02c91_4_k_cu_704196724cuda3std6ranges3__45__cpo7advanceE)
_ZN34_INTERNAL_9ee02c91_4_k_cu_704196724cuda3std6ranges3__45__cpo7advanceE:
	.zero		1
	.type		_ZN34_INTERNAL_9ee02c91_4_k_cu_704196724cuda3std3__47nulloptE,@object
	.size		_ZN34_INTERNAL_9ee02c91_4_k_cu_704196724cuda3std3__47nulloptE,(_ZN34_INTERNAL_9ee02c91_4_k_cu_704196724cuda3std6ranges3__45__cpo8distanceE - _ZN34_INTERNAL_9ee02c91_4_k_cu_704196724cuda3std3__47nulloptE)
_ZN34_INTERNAL_9ee02c91_4_k_cu_704196724cuda3std3__47nulloptE:
	.zero		1
	.type		_ZN34_INTERNAL_9ee02c91_4_k_cu_704196724cuda3std6ranges3__45__cpo8distanceE,@object
	.size		_ZN34_INTERNAL_9ee02c91_4_k_cu_704196724cuda3std6ranges3__45__cpo8distanceE,(_ZN34_INTERNAL_9ee02c91_4_k_cu_704196726thrust24THRUST_300001_SM_1000_NS12placeholders3_10E - _ZN34_INTERNAL_9ee02c91_4_k_cu_704196724cuda3std6ranges3__45__cpo8distanceE)
_ZN34_INTERNAL_9ee02c91_4_k_cu_704196724cuda3std6ranges3__45__cpo8distanceE:
	.zero		1
	.type		_ZN34_INTERNAL_9ee02c91_4_k_cu_704196726thrust24THRUST_300001_SM_1000_NS12placeholders3_10E,@object
	.size		_ZN34_INTERNAL_9ee02c91_4_k_cu_704196726thrust24THRUST_300001_SM_1000_NS12placeholders3_10E,(_ZN34_INTERNAL_9ee02c91_4_k_cu_704196724cuda3std3__419piecewise_constructE - _ZN34_INTERNAL_9ee02c91_4_k_cu_704196726thrust24THRUST_300001_SM_1000_NS12placeholders3_10E)
_ZN34_INTERNAL_9ee02c91_4_k_cu_704196726thrust24THRUST_300001_SM_1000_NS12placeholders3_10E:
	.zero		1
	.type		_ZN34_INTERNAL_9ee02c91_4_k_cu_704196724cuda3std3__419piecewise_constructE,@object
	.size		_ZN34_INTERNAL_9ee02c91_4_k_cu_704196724cuda3std3__419piecewise_constructE,(_ZN34_INTERNAL_9ee02c91_4_k_cu_704196724cuda3std6ranges3__45__cpo5cdataE - _ZN34_INTERNAL_9ee02c91_4_k_cu_704196724cuda3std3__419piecewise_constructE)
_ZN34_INTERNAL_9ee02c91_4_k_cu_704196724cuda3std3__419piecewise_constructE:
	.zero		1
	.type		_ZN34_INTERNAL_9ee02c91_4_k_cu_704196724cuda3std6ranges3__45__cpo5cdataE,@object
	.size		_ZN34_INTERNAL_9ee02c91_4_k_cu_704196724cuda3std6ranges3__45__cpo5cdataE,(_ZN34_INTERNAL_9ee02c91_4_k_cu_704196726thrust24THRUST_300001_SM_1000_NS12placeholders2_2E - _ZN34_INTERNAL_9ee02c91_4_k_cu_704196724cuda3std6ranges3__45__cpo5cdataE)
_ZN34_INTERNAL_9ee02c91_4_k_cu_704196724cuda3std6ranges3__45__cpo5cdataE:
	.zero		1
	.type		_ZN34_INTERNAL_9ee02c91_4_k_cu_704196726thrust24THRUST_300001_SM_1000_NS12placeholders2_2E,@object
	.size		_ZN34_INTERNAL_9ee02c91_4_k_cu_704196726thrust24THRUST_300001_SM_1000_NS12placeholders2_2E,(_ZN34_INTERNAL_9ee02c91_4_k_cu_704196724cuda3std3__45__cpo3endE - _ZN34_INTERNAL_9ee02c91_4_k_cu_704196726thrust24THRUST_300001_SM_1000_NS12placeholders2_2E)
_ZN34_INTERNAL_9ee02c91_4_k_cu_704196726thrust24THRUST_300001_SM_1000_NS12placeholders2_2E:
	.zero		1
	.type		_ZN34_INTERNAL_9ee02c91_4_k_cu_704196724cuda3std3__45__cpo3endE,@object
	.size		_ZN34_INTERNAL_9ee02c91_4_k_cu_704196724cuda3std3__45__cpo3endE,(_ZN34_INTERNAL_9ee02c91_4_k_cu_704196724cuda3std6ranges3__45__cpo3endE - _ZN34_INTERNAL_9ee02c91_4_k_cu_704196724cuda3std3__45__cpo3endE)
_ZN34_INTERNAL_9ee02c91_4_k_cu_704196724cuda3std3__45__cpo3endE:
	.zero		1
	.type		_ZN34_INTERNAL_9ee02c91_4_k_cu_704196724cuda3std6ranges3__45__cpo3endE,@object
	.size		_ZN34_INTERNAL_9ee02c91_4_k_cu_704196724cuda3std6ranges3__45__cpo3endE,(_ZN34_INTERNAL_9ee02c91_4_k_cu_704196726thrust24THRUST_300001_SM_1000_NS12placeholders2_6E - _ZN34_INTERNAL_9ee02c91_4_k_cu_704196724cuda3std6ranges3__45__cpo3endE)
_ZN34_INTERNAL_9ee02c91_4_k_cu_704196724cuda3std6ranges3__45__cpo3endE:
	.zero		1
	.type		_ZN34_INTERNAL_9ee02c91_4_k_cu_704196726thrust24THRUST_300001_SM_1000_NS12placeholders2_6E,@object
	.size		_ZN34_INTERNAL_9ee02c91_4_k_cu_704196726thrust24THRUST_300001_SM_1000_NS12placeholders2_6E,(_ZN34_INTERNAL_9ee02c91_4_k_cu_704196724cuda3std3__45__cpo4rendE - _ZN34_INTERNAL_9ee02c91_4_k_cu_704196726thrust24THRUST_300001_SM_1000_NS12placeholders2_6E)
_ZN34_INTERNAL_9ee02c91_4_k_cu_704196726thrust24THRUST_300001_SM_1000_NS12placeholders2_6E:
	.zero		1
	.type		_ZN34_INTERNAL_9ee02c91_4_k_cu_704196724cuda3std3__45__cpo4rendE,@object
	.size		_ZN34_INTERNAL_9ee02c91_4_k_cu_704196724cuda3std3__45__cpo4rendE,(_ZN34_INTERNAL_9ee02c91_4_k_cu_704196724cuda3std6ranges3__45__cpo9iter_swapE - _ZN34_INTERNAL_9ee02c91_4_k_cu_704196724cuda3std3__45__cpo4rendE)
_ZN34_INTERNAL_9ee02c91_4_k_cu_704196724cuda3std3__45__cpo4rendE:
	.zero		1
	.type		_ZN34_INTERNAL_9ee02c91_4_k_cu_704196724cuda3std6ranges3__45__cpo9iter_swapE,@object
	.size		_ZN34_INTERNAL_9ee02c91_4_k_cu_704196724cuda3std6ranges3__45__cpo9iter_swapE,(_ZN34_INTERNAL_9ee02c91_4_k_cu_704196724cuda3std3__48unexpectE - _ZN34_INTERNAL_9ee02c91_4_k_cu_704196724cuda3std6ranges3__45__cpo9iter_swapE)
_ZN34_INTERNAL_9ee02c91_4_k_cu_704196724cuda3std6ranges3__45__cpo9iter_swapE:
	.zero		1
	.type		_ZN34_INTERNAL_9ee02c91_4_k_cu_704196724cuda3std3__48unexpectE,@object
	.size		_ZN34_INTERNAL_9ee02c91_4_k_cu_704196724cuda3std3__48unexpectE,(_ZN34_INTERNAL_9ee02c91_4_k_cu_704196726thrust24THRUST_300001_SM_1000_NS8cuda_cub3parE - _ZN34_INTERNAL_9ee02c91_4_k_cu_704196724cuda3std3__48unexpectE)
_ZN34_INTERNAL_9ee02c91_4_k_cu_704196724cuda3std3__48unexpectE:
	.zero		1
	.type		_ZN34_INTERNAL_9ee02c91_4_k_cu_704196726thrust24THRUST_300001_SM_1000_NS8cuda_cub3parE,@object
	.size		_ZN34_INTERNAL_9ee02c91_4_k_cu_704196726thrust24THRUST_300001_SM_1000_NS8cuda_cub3parE,(_ZN34_INTERNAL_9ee02c91_4_k_cu_704196726thrust24THRUST_300001_SM_1000_NS12placeholders2_4E - _ZN34_INTERNAL_9ee02c91_4_k_cu_704196726thrust24THRUST_300001_SM_1000_NS8cuda_cub3parE)
_ZN34_INTERNAL_9ee02c91_4_k_cu_704196726thrust24THRUST_300001_SM_1000_NS8cuda_cub3parE:
	.zero		1
	.type		_ZN34_INTERNAL_9ee02c91_4_k_cu_704196726thrust24THRUST_300001_SM_1000_NS12placeholders2_4E,@object
	.size		_ZN34_INTERNAL_9ee02c91_4_k_cu_704196726thrust24THRUST_300001_SM_1000_NS12placeholders2_4E,(_ZN34_INTERNAL_9ee02c91_4_k_cu_704196724cuda3std3__45__cpo4cendE - _ZN34_INTERNAL_9ee02c91_4_k_cu_704196726thrust24THRUST_300001_SM_1000_NS12placeholders2_4E)
_ZN34_INTERNAL_9ee02c91_4_k_cu_704196726thrust24THRUST_300001_SM_1000_NS12placeholders2_4E:
	.zero		1
	.type		_ZN34_INTERNAL_9ee02c91_4_k_cu_704196724cuda3std3__45__cpo4cendE,@object
	.size		_ZN34_INTERNAL_9ee02c91_4_k_cu_704196724cuda3std3__45__cpo4cendE,(_ZN34_INTERNAL_9ee02c91_4_k_cu_704196724cuda3std6ranges3__45__cpo4cendE - _ZN34_INTERNAL_9ee02c91_4_k_cu_704196724cuda3std3__45__cpo4cendE)
_ZN34_INTERNAL_9ee02c91_4_k_cu_704196724cuda3std3__45__cpo4cendE:
	.zero		1
	.type		_ZN34_INTERNAL_9ee02c91_4_k_cu_704196724cuda3std6ranges3__45__cpo4cendE,@object
	.size		_ZN34_INTERNAL_9ee02c91_4_k_cu_704196724cuda3std6ranges3__45__cpo4cendE,(_ZN34_INTERNAL_9ee02c91_4_k_cu_704196724cuda3std3__420unreachable_sentinelE - _ZN34_INTERNAL_9ee02c91_4_k_cu_704196724cuda3std6ranges3__45__cpo4cendE)
_ZN34_INTERNAL_9ee02c91_4_k_cu_704196724cuda3std6ranges3__45__cpo4cendE:
	.zero		1
	.type		_ZN34_INTERNAL_9ee02c91_4_k_cu_704196724cuda3std3__420unreachable_sentinelE,@object
	.size		_ZN34_INTERNAL_9ee02c91_4_k_cu_704196724cuda3std3__420unreachable_sentinelE,(_ZN34_INTERNAL_9ee02c91_4_k_cu_704196724cuda3std6ranges3__45__cpo5ssizeE - _ZN34_INTERNAL_9ee02c91_4_k_cu_704196724cuda3std3__420unreachable_sentinelE)
_ZN34_INTERNAL_9ee02c91_4_k_cu_704196724cuda3std3__420unreachable_sentinelE:
	.zero		1
	.type		_ZN34_INTERNAL_9ee02c91_4_k_cu_704196724cuda3std6ranges3__45__cpo5ssizeE,@object
	.size		_ZN34_INTERNAL_9ee02c91_4_k_cu_704196724cuda3std6ranges3__45__cpo5ssizeE,(_ZN34_INTERNAL_9ee02c91_4_k_cu_704196726thrust24THRUST_300001_SM_1000_NS12placeholders2_8E - _ZN34_INTERNAL_9ee02c91_4_k_cu_704196724cuda3std6ranges3__45__cpo5ssizeE)
_ZN34_INTERNAL_9ee02c91_4_k_cu_704196724cuda3std6ranges3__45__cpo5ssizeE:
	.zero		1
	.type		_ZN34_INTERNAL_9ee02c91_4_k_cu_704196726thrust24THRUST_300001_SM_1000_NS12placeholders2_8E,@object
	.size		_ZN34_INTERNAL_9ee02c91_4_k_cu_704196726thrust24THRUST_300001_SM_1000_NS12placeholders2_8E,(_ZN34_INTERNAL_9ee02c91_4_k_cu_704196724cuda3std3__45__cpo5crendE - _ZN34_INTERNAL_9ee02c91_4_k_cu_704196726thrust24THRUST_300001_SM_1000_NS12placeholders2_8E)
_ZN34_INTERNAL_9ee02c91_4_k_cu_704196726thrust24THRUST_300001_SM_1000_NS12placeholders2_8E:
	.zero		1
	.type		_ZN34_INTERNAL_9ee02c91_4_k_cu_704196724cuda3std3__45__cpo5crendE,@object
	.size		_ZN34_INTERNAL_9ee02c91_4_k_cu_704196724cuda3std3__45__cpo5crendE,(_ZN34_INTERNAL_9ee02c91_4_k_cu_704196724cuda3std6ranges3__45__cpo4prevE - _ZN34_INTERNAL_9ee02c91_4_k_cu_704196724cuda3std3__45__cpo5crendE)
_ZN34_INTERNAL_9ee02c91_4_k_cu_704196724cuda3std3__45__cpo5crendE:
	.zero		1
	.type		_ZN34_INTERNAL_9ee02c91_4_k_cu_704196724cuda3std6ranges3__45__cpo4prevE,@object
	.size		_ZN34_INTERNAL_9ee02c91_4_k_cu_704196724cuda3std6ranges3__45__cpo4prevE,(_ZN34_INTERNAL_9ee02c91_4_k_cu_704196724cuda3std6ranges3__45__cpo9iter_moveE - _ZN34_INTERNAL_9ee02c91_4_k_cu_704196724cuda3std6ranges3__45__cpo4prevE)
_ZN34_INTERNAL_9ee02c91_4_k_cu_704196724cuda3std6ranges3__45__cpo4prevE:
	.zero		1
	.type		_ZN34_INTERNAL_9ee02c91_4_k_cu_704196724cuda3std6ranges3__45__cpo9iter_moveE,@object
	.size		_ZN34_INTERNAL_9ee02c91_4_k_cu_704196724cuda3std6ranges3__45__cpo9iter_moveE,(_ZN34_INTERNAL_9ee02c91_4_k_cu_704196726thrust24THRUST_300001_SM_1000_NS6system6detail10sequential3seqE - _ZN34_INTERNAL_9ee02c91_4_k_cu_704196724cuda3std6ranges3__45__cpo9iter_moveE)
_ZN34_INTERNAL_9ee02c91_4_k_cu_704196724cuda3std6ranges3__45__cpo9iter_moveE:
	.zero		1
	.type		_ZN34_INTERNAL_9ee02c91_4_k_cu_704196726thrust24THRUST_300001_SM_1000_NS6system6detail10sequential3seqE,@object
	.size		_ZN34_INTERNAL_9ee02c91_4_k_cu_704196726thrust24THRUST_300001_SM_1000_NS6system6detail10sequential3seqE,(.L_40 - _ZN34_INTERNAL_9ee02c91_4_k_cu_704196726thrust24THRUST_300001_SM_1000_NS6system6detail10sequential3seqE)
_ZN34_INTERNAL_9ee02c91_4_k_cu_704196726thrust24THRUST_300001_SM_1000_NS6system6detail10sequential3seqE:
	.zero		1
.L_40:


//--------------------- .nv.constant0._ZN3cub18CUB_300001_SM_10006detail8for_each13static_kernelINS2_12policy_hub_t12policy_500_tEmN6thrust24THRUST_300001_SM_1000_NS8cuda_cub20__uninitialized_fill7functorINS7_10device_ptrIiEEiEEEEvT0_T1_ --------------------------
	.section	.nv.constant0._ZN3cub18CUB_300001_SM_10006detail8for_each13static_kernelINS2_12policy_hub_t12policy_500_tEmN6thrust24THRUST_300001_SM_1000_NS8cuda_cub20__uninitialized_fill7functorINS7_10device_ptrIiEEiEEEEvT0_T1_,"a",@progbits
	.sectionflags	@""
	.align	4
.nv.constant0._ZN3cub18CUB_300001_SM_10006detail8for_each13static_kernelINS2_12policy_hub_t12policy_500_tEmN6thrust24THRUST_300001_SM_1000_NS8cuda_cub20__uninitialized_fill7functorINS7_10device_ptrIiEEiEEEEvT0_T1_:
	.zero		920


//--------------------- .nv.constant0._ZN3cub18CUB_300001_SM_10006detail11EmptyKernelIvEEvv --------------------------
	.section	.nv.constant0._ZN3cub18CUB_300001_SM_10006detail11EmptyKernelIvEEvv,"a",@progbits
	.sectionflags	@""
	.align	4
.nv.constant0._ZN3cub18CUB_300001_SM_10006detail11EmptyKernelIvEEvv:
	.zero		896


//--------------------- .nv.constant0._Z10sortKernelPiS_ --------------------------
	.section	.nv.constant0._Z10sortKernelPiS_,"a",@progbits
	.sectionflags	@""
	.align	4
.nv.constant0._Z10sortKernelPiS_:
	.zero		912


//--------------------- SYMBOLS --------------------------

	.type		.nv.reservedSmem.offset0,@object
	.size		.nv.reservedSmem.offset0,0x4
